//
// Generated by NVIDIA NVVM Compiler
//
// Compiler Build ID: CL-36424714
// Cuda compilation tools, release 13.0, V13.0.88
// Based on NVVM 20.0.0
//

.version 9.0
.target sm_100
.address_size 64

	// .globl	_Z11fillvectorsPfS_i
// _ZZ10dotproductPfS_S_iE5cache has been demoted

.visible .entry _Z11fillvectorsPfS_i(
	.param .u64 .ptr .align 1 _Z11fillvectorsPfS_i_param_0,
	.param .u64 .ptr .align 1 _Z11fillvectorsPfS_i_param_1,
	.param .u32 _Z11fillvectorsPfS_i_param_2
)
{
	.reg .pred 	%p<2>;
	.reg .b32 	%r<7>;
	.reg .b32 	%f<3>;
	.reg .b64 	%rd<8>;

	ld.param.u64 	%rd1, [_Z11fillvectorsPfS_i_param_0];
	ld.param.u64 	%rd2, [_Z11fillvectorsPfS_i_param_1];
	ld.param.u32 	%r2, [_Z11fillvectorsPfS_i_param_2];
	mov.u32 	%r3, %tid.x;
	mov.u32 	%r4, %ctaid.x;
	mov.u32 	%r5, %ntid.x;
	mad.lo.s32 	%r1, %r4, %r5, %r3;
	setp.ge.s32 	%p1, %r1, %r2;
	@%p1 bra 	$L__BB0_2;
	cvta.to.global.u64 	%rd3, %rd1;
	cvta.to.global.u64 	%rd4, %rd2;
	cvt.rn.f32.s32 	%f1, %r1;
	mul.wide.s32 	%rd5, %r1, 4;
	add.s64 	%rd6, %rd3, %rd5;
	st.global.f32 	[%rd6], %f1;
	shl.b32 	%r6, %r1, 1;
	cvt.rn.f32.s32 	%f2, %r6;
	add.s64 	%rd7, %rd4, %rd5;
	st.global.f32 	[%rd7], %f2;
$L__BB0_2:
	ret;

}
	// .globl	_Z10dotproductPfS_S_i
.visible .entry _Z10dotproductPfS_S_i(
	.param .u64 .ptr .align 1 _Z10dotproductPfS_S_i_param_0,
	.param .u64 .ptr .align 1 _Z10dotproductPfS_S_i_param_1,
	.param .u64 .ptr .align 1 _Z10dotproductPfS_S_i_param_2,
	.param .u32 _Z10dotproductPfS_S_i_param_3
)
{
	.reg .pred 	%p<6>;
	.reg .b32 	%r<14>;
	.reg .b32 	%f<11>;
	.reg .b64 	%rd<12>;
	// demoted variable
	.shared .align 4 .b8 _ZZ10dotproductPfS_S_iE5cache[4096];
	ld.param.u64 	%rd1, [_Z10dotproductPfS_S_i_param_0];
	ld.param.u64 	%rd2, [_Z10dotproductPfS_S_i_param_1];
	ld.param.u64 	%rd3, [_Z10dotproductPfS_S_i_param_2];
	ld.param.u32 	%r8, [_Z10dotproductPfS_S_i_param_3];
	mov.u32 	%r1, %tid.x;
	mov.u32 	%r2, %ctaid.x;
	mov.u32 	%r13, %ntid.x;
	mad.lo.s32 	%r4, %r2, %r13, %r1;
	setp.ge.s32 	%p1, %r4, %r8;
	mov.f32 	%f10, 0f00000000;
	@%p1 bra 	$L__BB1_2;
	cvta.to.global.u64 	%rd4, %rd1;
	cvta.to.global.u64 	%rd5, %rd2;
	mul.wide.s32 	%rd6, %r4, 4;
	add.s64 	%rd7, %rd4, %rd6;
	ld.global.f32 	%f4, [%rd7];
	add.s64 	%rd8, %rd5, %rd6;
	ld.global.f32 	%f5, [%rd8];
	mul.f32 	%f10, %f4, %f5;
$L__BB1_2:
	shl.b32 	%r9, %r1, 2;
	mov.u32 	%r10, _ZZ10dotproductPfS_S_iE5cache;
	add.s32 	%r5, %r10, %r9;
	st.shared.f32 	[%r5], %f10;
	bar.sync 	0;
	setp.lt.u32 	%p2, %r13, 2;
	@%p2 bra 	$L__BB1_6;
$L__BB1_3:
	shr.u32 	%r7, %r13, 1;
	setp.ge.u32 	%p3, %r1, %r7;
	@%p3 bra 	$L__BB1_5;
	shl.b32 	%r11, %r7, 2;
	add.s32 	%r12, %r5, %r11;
	ld.shared.f32 	%f6, [%r12];
	ld.shared.f32 	%f7, [%r5];
	add.f32 	%f8, %f6, %f7;
	st.shared.f32 	[%r5], %f8;
$L__BB1_5:
	bar.sync 	0;
	setp.gt.u32 	%p4, %r13, 3;
	mov.u32 	%r13, %r7;
	@%p4 bra 	$L__BB1_3;
$L__BB1_6:
	setp.ne.s32 	%p5, %r1, 0;
	@%p5 bra 	$L__BB1_8;
	ld.shared.f32 	%f9, [_ZZ10dotproductPfS_S_iE5cache];
	cvta.to.global.u64 	%rd9, %rd3;
	mul.wide.u32 	%rd10, %r2, 4;
	add.s64 	%rd11, %rd9, %rd10;
	st.global.f32 	[%rd11], %f9;
$L__BB1_8:
	ret;

}


// ===== COMPILED SASS (sm_100) =====

	.target	sm_100

	.elftype	@"ET_EXEC"


//--------------------- .note.nv.tkinfo           --------------------------
	.section	.note.nv.tkinfo,"",@"SHT_NOTE"
	.sectionflags	@"SHF_NOTE_NV_TKINFO"
	.tkinfo
        /*0018*/ 	.word	0x00000002
        /*0030*/ 	.string	""
        /*0030*/ 	.string	"ptxas"
        /*0030*/ 	.string	"Cuda compilation tools, release 13.0, V13.0.88"
        /*0030*/ 	.string	"Build cuda_13.0.r13.0/compiler.36424714_0"
        /*0030*/ 	.string	"-arch sm_100 -m 64 "



//--------------------- .note.nv.cuinfo           --------------------------
	.section	.note.nv.cuinfo,"",@"SHT_NOTE"
	.sectionflags	@"SHF_NOTE_NV_CUINFO"
        /*0018*/ 	.short	0x0002
        /*001a*/ 	.short	0x0064
        /*001c*/ 	.short	0x0082
	.zero		2


//--------------------- .nv.info                  --------------------------
	.section	.nv.info,"",@"SHT_CUDA_INFO"
	.align	4


	//----- nvinfo : EIATTR_REGCOUNT
	.align		4
        /*0000*/ 	.byte	0x04, 0x2f
        /*0002*/ 	.short	(.L_1 - .L_0)
	.align		4
.L_0:
        /*0004*/ 	.word	index@(_Z11fillvectorsPfS_i)
        /*0008*/ 	.word	0x0000000c


	//----- nvinfo : EIATTR_FRAME_SIZE
	.align		4
.L_1:
        /*000c*/ 	.byte	0x04, 0x11
        /*000e*/ 	.short	(.L_3 - .L_2)
	.align		4
.L_2:
        /*0010*/ 	.word	index@(_Z11fillvectorsPfS_i)
        /*0014*/ 	.word	0x00000000


	//----- nvinfo : EIATTR_REGCOUNT
	.align		4
.L_3:
        /*0018*/ 	.byte	0x04, 0x2f
        /*001a*/ 	.short	(.L_5 - .L_4)
	.align		4
.L_4:
        /*001c*/ 	.word	index@(_Z10dotproductPfS_S_i)
        /*0020*/ 	.word	0x0000000c


	//----- nvinfo : EIATTR_FRAME_SIZE
	.align		4
.L_5:
        /*0024*/ 	.byte	0x04, 0x11
        /*0026*/ 	.short	(.L_7 - .L_6)
	.align		4
.L_6:
        /*0028*/ 	.word	index@(_Z10dotproductPfS_S_i)
        /*002c*/ 	.word	0x00000000


	//----- nvinfo : EIATTR_MIN_STACK_SIZE
	.align		4
.L_7:
        /*0030*/ 	.byte	0x04, 0x12
        /*0032*/ 	.short	(.L_9 - .L_8)
	.align		4
.L_8:
        /*0034*/ 	.word	index@(_Z10dotproductPfS_S_i)
        /*0038*/ 	.word	0x00000000


	//----- nvinfo : EIATTR_MIN_STACK_SIZE
	.align		4
.L_9:
        /*003c*/ 	.byte	0x04, 0x12
        /*003e*/ 	.short	(.L_11 - .L_10)
	.align		4
.L_10:
        /*0040*/ 	.word	index@(_Z11fillvectorsPfS_i)
        /*0044*/ 	.word	0x00000000
.L_11:


//--------------------- .nv.compat                --------------------------
	.section	.nv.compat,"",@"SHT_CUDA_COMPAT_INFO"
	.align	4
        /*0000*/ 	.byte	0x02, 0x09, 0x00, 0x00, 0x02, 0x02, 0x01, 0x00, 0x02, 0x05, 0x05, 0x00, 0x03, 0x07, 0x01, 0x01
        /*0010*/ 	.byte	0x02, 0x03, 0x00, 0x00, 0x02, 0x06, 0x01, 0x00, 0x04, 0x0b, 0x08, 0x00, 0x09, 0x00, 0x00, 0x00
        /*0020*/ 	.byte	0x00, 0x00, 0x00, 0x00


//--------------------- .nv.info._Z10dotproductPfS_S_i --------------------------
	.section	.nv.info._Z10dotproductPfS_S_i,"",@"SHT_CUDA_INFO"
	.sectionflags	@""
	.align	4


	//----- nvinfo : EIATTR_CUDA_API_VERSION
	.align		4
        /*0000*/ 	.byte	0x04, 0x37
        /*0002*/ 	.short	(.L_13 - .L_12)
.L_12:
        /*0004*/ 	.word	0x00000082


	//----- nvinfo : EIATTR_KPARAM_INFO
	.align		4
.L_13:
        /*0008*/ 	.byte	0x04, 0x17
        /*000a*/ 	.short	(.L_15 - .L_14)
.L_14:
        /*000c*/ 	.word	0x00000000
        /*0010*/ 	.short	0x0003
        /*0012*/ 	.short	0x0018
        /*0014*/ 	.byte	0x00, 0xf0, 0x11, 0x00


	//----- nvinfo : EIATTR_KPARAM_INFO
	.align		4
.L_15:
        /*0018*/ 	.byte	0x04, 0x17
        /*001a*/ 	.short	(.L_17 - .L_16)
.L_16:
        /*001c*/ 	.word	0x00000000
        /*0020*/ 	.short	0x0002
        /*0022*/ 	.short	0x0010
        /*0024*/ 	.byte	0x00, 0xf5, 0x21, 0x00


	//----- nvinfo : EIATTR_KPARAM_INFO
	.align		4
.L_17:
        /*0028*/ 	.byte	0x04, 0x17
        /*002a*/ 	.short	(.L_19 - .L_18)
.L_18:
        /*002c*/ 	.word	0x00000000
        /*0030*/ 	.short	0x0001
        /*0032*/ 	.short	0x0008
        /*0034*/ 	.byte	0x00, 0xf5, 0x21, 0x00


	//----- nvinfo : EIATTR_KPARAM_INFO
	.align		4
.L_19:
        /*0038*/ 	.byte	0x04, 0x17
        /*003a*/ 	.short	(.L_21 - .L_20)
.L_20:
        /*003c*/ 	.word	0x00000000
        /*0040*/ 	.short	0x0000
        /*0042*/ 	.short	0x0000
        /*0044*/ 	.byte	0x00, 0xf5, 0x21, 0x00


	//----- nvinfo : EIATTR_SPARSE_MMA_MASK
	.align		4
.L_21:
        /*0048*/ 	.byte	0x03, 0x50
        /*004a*/ 	.short	0x0000


	//----- nvinfo : EIATTR_MAXREG_COUNT
	.align		4
        /*004c*/ 	.byte	0x03, 0x1b
        /*004e*/ 	.short	0x00ff


	//----- nvinfo : EIATTR_NUM_BARRIERS
	.align		4
        /*0050*/ 	.byte	0x02, 0x4c
        /*0052*/ 	.byte	0x01
	.zero		1


	//----- nvinfo : EIATTR_MERCURY_ISA_VERSION
	.align		4
        /*0054*/ 	.byte	0x03, 0x5f
        /*0056*/ 	.short	0x0101


	//----- nvinfo : EIATTR_VRC_CTA_INIT_COUNT
	.align		4
        /*0058*/ 	.byte	0x02, 0x4a
	.zero		1
	.zero		1


	//----- nvinfo : EIATTR_EXIT_INSTR_OFFSETS
	.align		4
        /*005c*/ 	.byte	0x04, 0x1c
        /*005e*/ 	.short	(.L_23 - .L_22)


	//   ....[0]....
.L_22:
        /*0060*/ 	.word	0x00000250


	//   ....[1]....
        /*0064*/ 	.word	0x000002d0


	//----- nvinfo : EIATTR_CBANK_PARAM_SIZE
	.align		4
.L_23:
        /*0068*/ 	.byte	0x03, 0x19
        /*006a*/ 	.short	0x001c


	//----- nvinfo : EIATTR_PARAM_CBANK
	.align		4
        /*006c*/ 	.byte	0x04, 0x0a
        /*006e*/ 	.short	(.L_25 - .L_24)
	.align		4
.L_24:
        /*0070*/ 	.word	index@(.nv.constant0._Z10dotproductPfS_S_i)
        /*0074*/ 	.short	0x0380
        /*0076*/ 	.short	0x001c


	//----- nvinfo : EIATTR_SW_WAR
	.align		4
.L_25:
        /*0078*/ 	.byte	0x04, 0x36
        /*007a*/ 	.short	(.L_27 - .L_26)
.L_26:
        /*007c*/ 	.word	0x00000008
.L_27:


//--------------------- .nv.info._Z11fillvectorsPfS_i --------------------------
	.section	.nv.info._Z11fillvectorsPfS_i,"",@"SHT_CUDA_INFO"
	.sectionflags	@""
	.align	4


	//----- nvinfo : EIATTR_CUDA_API_VERSION
	.align		4
        /*0000*/ 	.byte	0x04, 0x37
        /*0002*/ 	.short	(.L_29 - .L_28)
.L_28:
        /*0004*/ 	.word	0x00000082


	//----- nvinfo : EIATTR_KPARAM_INFO
	.align		4
.L_29:
        /*0008*/ 	.byte	0x04, 0x17
        /*000a*/ 	.short	(.L_31 - .L_30)
.L_30:
        /*000c*/ 	.word	0x00000000
        /*0010*/ 	.short	0x0002
        /*0012*/ 	.short	0x0010
        /*0014*/ 	.byte	0x00, 0xf0, 0x11, 0x00


	//----- nvinfo : EIATTR_KPARAM_INFO
	.align		4
.L_31:
        /*0018*/ 	.byte	0x04, 0x17
        /*001a*/ 	.short	(.L_33 - .L_32)
.L_32:
        /*001c*/ 	.word	0x00000000
        /*0020*/ 	.short	0x0001
        /*0022*/ 	.short	0x0008
        /*0024*/ 	.byte	0x00, 0xf5, 0x21, 0x00


	//----- nvinfo : EIATTR_KPARAM_INFO
	.align		4
.L_33:
        /*0028*/ 	.byte	0x04, 0x17
        /*002a*/ 	.short	(.L_35 - .L_34)
.L_34:
        /*002c*/ 	.word	0x00000000
        /*0030*/ 	.short	0x0000
        /*0032*/ 	.short	0x0000
        /*0034*/ 	.byte	0x00, 0xf5, 0x21, 0x00


	//----- nvinfo : EIATTR_SPARSE_MMA_MASK
	.align		4
.L_35:
        /*0038*/ 	.byte	0x03, 0x50
        /*003a*/ 	.short	0x0000


	//----- nvinfo : EIATTR_MAXREG_COUNT
	.align		4
        /*003c*/ 	.byte	0x03, 0x1b
        /*003e*/ 	.short	0x00ff


	//----- nvinfo : EIATTR_MERCURY_ISA_VERSION
	.align		4
        /*0040*/ 	.byte	0x03, 0x5f
        /*0042*/ 	.short	0x0101


	//----- nvinfo : EIATTR_VRC_CTA_INIT_COUNT
	.align		4
        /*0044*/ 	.byte	0x02, 0x4a
	.zero		1
	.zero		1


	//----- nvinfo : EIATTR_EXIT_INSTR_OFFSETS
	.align		4
        /*0048*/ 	.byte	0x04, 0x1c
        /*004a*/ 	.short	(.L_37 - .L_36)


	//   ....[0]....
.L_36:
        /*004c*/ 	.word	0x00000070


	//   ....[1]....
        /*0050*/ 	.word	0x00000120


	//----- nvinfo : EIATTR_CBANK_PARAM_SIZE
	.align		4
.L_37:
        /*0054*/ 	.byte	0x03, 0x19
        /*0056*/ 	.short	0x0014


	//----- nvinfo : EIATTR_PARAM_CBANK
	.align		4
        /*0058*/ 	.byte	0x04, 0x0a
        /*005a*/ 	.short	(.L_39 - .L_38)
	.align		4
.L_38:
        /*005c*/ 	.word	index@(.nv.constant0._Z11fillvectorsPfS_i)
        /*0060*/ 	.short	0x0380
        /*0062*/ 	.short	0x0014


	//----- nvinfo : EIATTR_SW_WAR
	.align		4
.L_39:
        /*0064*/ 	.byte	0x04, 0x36
        /*0066*/ 	.short	(.L_41 - .L_40)
.L_40:
        /*0068*/ 	.word	0x00000008
.L_41:


//--------------------- .nv.callgraph             --------------------------
	.section	.nv.callgraph,"",@"SHT_CUDA_CALLGRAPH"
	.align	4
	.sectionentsize	8
	.align		4
        /*0000*/ 	.word	0x00000000
	.align		4
        /*0004*/ 	.word	0xffffffff
	.align		4
        /*0008*/ 	.word	0x00000000
	.align		4
        /*000c*/ 	.word	0xfffffffe
	.align		4
        /*0010*/ 	.word	0x00000000
	.align		4
        /*0014*/ 	.word	0xfffffffd
	.align		4
        /*0018*/ 	.word	0x00000000
	.align		4
        /*001c*/ 	.word	0xfffffffc


//--------------------- .text._Z10dotproductPfS_S_i --------------------------
	.section	.text._Z10dotproductPfS_S_i,"ax",@progbits
	.align	128
        .global         _Z10dotproductPfS_S_i
        .type           _Z10dotproductPfS_S_i,@function
        .size           _Z10dotproductPfS_S_i,(.L_x_4 - _Z10dotproductPfS_S_i)
        .other          _Z10dotproductPfS_S_i,@"STO_CUDA_ENTRY STV_DEFAULT"
_Z10dotproductPfS_S_i:
.text._Z10dotproductPfS_S_i:
[----:B------:R-:W-:Y:S01]  /*0000*/  LDC R1, c[0x0][0x37c] ;  /* 0x0000df00ff017b82 */ /* 0x000fe20000000800 */
[----:B------:R-:W0:Y:S01]  /*0010*/  S2R R8, SR_TID.X ;  /* 0x0000000000087919 */ /* 0x000e220000002100 */
[----:B------:R-:W0:Y:S06]  /*0020*/  LDCU UR8, c[0x0][0x360] ;  /* 0x00006c00ff0877ac */ /* 0x000e2c0008000800 */
[----:B------:R-:W1:Y:S01]  /*0030*/  LDC.64 R2, c[0x0][0x380] ;  /* 0x0000e000ff027b82 */ /* 0x000e620000000a00 */
[----:B------:R-:W0:Y:S01]  /*0040*/  S2R R9, SR_CTAID.X ;  /* 0x0000000000097919 */ /* 0x000e220000002500 */
[----:B------:R-:W2:Y:S01]  /*0050*/  LDCU UR4, c[0x0][0x398] ;  /* 0x00007300ff0477ac */ /* 0x000ea20008000800 */
[----:B------:R-:W3:Y:S05]  /*0060*/  LDCU.64 UR6, c[0x0][0x358] ;  /* 0x00006b00ff0677ac */ /* 0x000eea0008000a00 */
[----:B------:R-:W4:Y:S01]  /*0070*/  LDC.64 R4, c[0x0][0x388] ;  /* 0x0000e200ff047b82 */ /* 0x000f220000000a00 */
[----:B0-----:R-:W-:-:S05]  /*0080*/  IMAD R7, R9, UR8, R8 ;  /* 0x0000000809077c24 */ /* 0x001fca000f8e0208 */
[----:B--2---:R-:W-:-:S13]  /*0090*/  ISETP.GE.AND P1, PT, R7, UR4, PT ;  /* 0x0000000407007c0c */ /* 0x004fda000bf26270 */
[----:B-1----:R-:W-:-:S04]  /*00a0*/  @!P1 IMAD.WIDE R2, R7, 0x4, R2 ;  /* 0x0000000407029825 */ /* 0x002fc800078e0202 */
[----:B----4-:R-:W-:Y:S02]  /*00b0*/  @!P1 IMAD.WIDE R4, R7, 0x4, R4 ;  /* 0x0000000407049825 */ /* 0x010fe400078e0204 */
[----:B---3--:R-:W2:Y:S04]  /*00c0*/  @!P1 LDG.E R2, desc[UR6][R2.64] ;  /* 0x0000000602029981 */ /* 0x008ea8000c1e1900 */
[----:B------:R-:W2:Y:S01]  /*00d0*/  @!P1 LDG.E R5, desc[UR6][R4.64] ;  /* 0x0000000604059981 */ /* 0x000ea2000c1e1900 */
[----:B------:R-:W0:Y:S01]  /*00e0*/  S2UR UR5, SR_CgaCtaId ;  /* 0x00000000000579c3 */ /* 0x000e220000008800 */
[----:B------:R-:W-:Y:S01]  /*00f0*/  IMAD.U32 R0, RZ, RZ, UR8 ;  /* 0x00000008ff007e24 */ /* 0x000fe2000f8e00ff */
[----:B------:R-:W-:Y:S01]  /*0100*/  UMOV UR4, 0x400 ;  /* 0x0000040000047882 */ /* 0x000fe20000000000 */
[----:B------:R-:W-:-:S03]  /*0110*/  IMAD.MOV.U32 R6, RZ, RZ, RZ ;  /* 0x000000ffff067224 */ /* 0x000fc600078e00ff */
[----:B------:R-:W-:Y:S01]  /*0120*/  ISETP.GE.U32.AND P0, PT, R0, 0x2, PT ;  /* 0x000000020000780c */ /* 0x000fe20003f06070 */
[----:B0-----:R-:W-:-:S06]  /*0130*/  ULEA UR4, UR5, UR4, 0x18 ;  /* 0x0000000405047291 */ /* 0x001fcc000f8ec0ff */
[----:B------:R-:W-:Y:S01]  /*0140*/  LEA R7, R8, UR4, 0x2 ;  /* 0x0000000408077c11 */ /* 0x000fe2000f8e10ff */
[----:B--2---:R-:W-:Y:S01]  /*0150*/  @!P1 FMUL R6, R2, R5 ;  /* 0x0000000502069220 */ /* 0x004fe20000400000 */
[----:B------:R-:W-:-:S04]  /*0160*/  ISETP.NE.AND P1, PT, R8, RZ, PT ;  /* 0x000000ff0800720c */ /* 0x000fc80003f25270 */
[----:B------:R0:W-:Y:S01]  /*0170*/  STS [R7], R6 ;  /* 0x0000000607007388 */ /* 0x0001e20000000800 */
[----:B------:R-:W-:Y:S06]  /*0180*/  BAR.SYNC.DEFER_BLOCKING 0x0 ;  /* 0x0000000000007b1d */ /* 0x000fec0000010000 */
[----:B------:R-:W-:Y:S05]  /*0190*/  @!P0 BRA `(.L_x_0) ;  /* 0x00000000002c8947 */ /* 0x000fea0003800000 */
.L_x_1:
[----:B------:R-:W-:-:S04]  /*01a0*/  SHF.R.U32.HI R5, RZ, 0x1, R0 ;  /* 0x00000001ff057819 */ /* 0x000fc80000011600 */
[----:B------:R-:W-:-:S13]  /*01b0*/  ISETP.GE.U32.AND P0, PT, R8, R5, PT ;  /* 0x000000050800720c */ /* 0x000fda0003f06070 */
[----:B------:R-:W-:Y:S01]  /*01c0*/  @!P0 LEA R2, R5, R7, 0x2 ;  /* 0x0000000705028211 */ /* 0x000fe200078e10ff */
[----:B------:R-:W-:Y:S05]  /*01d0*/  @!P0 LDS R3, [R7] ;  /* 0x0000000007038984 */ /* 0x000fea0000000800 */
[----:B------:R-:W1:Y:S02]  /*01e0*/  @!P0 LDS R2, [R2] ;  /* 0x0000000002028984 */ /* 0x000e640000000800 */
[----:B-1----:R-:W-:-:S05]  /*01f0*/  @!P0 FADD R4, R2, R3 ;  /* 0x0000000302048221 */ /* 0x002fca0000000000 */
[----:B------:R1:W-:Y:S01]  /*0200*/  @!P0 STS [R7], R4 ;  /* 0x0000000407008388 */ /* 0x0003e20000000800 */
[----:B------:R-:W-:Y:S01]  /*0210*/  BAR.SYNC.DEFER_BLOCKING 0x0 ;  /* 0x0000000000007b1d */ /* 0x000fe20000010000 */
[----:B------:R-:W-:Y:S02]  /*0220*/  ISETP.GT.U32.AND P0, PT, R0, 0x3, PT ;  /* 0x000000030000780c */ /* 0x000fe40003f04070 */
[----:B------:R-:W-:-:S11]  /*0230*/  MOV R0, R5 ;  /* 0x0000000500007202 */ /* 0x000fd60000000f00 */
[----:B-1----:R-:W-:Y:S05]  /*0240*/  @P0 BRA `(.L_x_1) ;  /* 0xfffffffc00d40947 */ /* 0x002fea000383ffff */
.L_x_0:
[----:B------:R-:W-:Y:S05]  /*0250*/  @P1 EXIT ;  /* 0x000000000000194d */ /* 0x000fea0003800000 */
[----:B------:R-:W1:Y:S01]  /*0260*/  S2UR UR5, SR_CgaCtaId ;  /* 0x00000000000579c3 */ /* 0x000e620000008800 */
[----:B------:R-:W-:-:S07]  /*0270*/  UMOV UR4, 0x400 ;  /* 0x0000040000047882 */ /* 0x000fce0000000000 */
[----:B------:R-:W2:Y:S01]  /*0280*/  LDC.64 R2, c[0x0][0x390] ;  /* 0x0000e400ff027b82 */ /* 0x000ea20000000a00 */
[----:B-1----:R-:W-:Y:S01]  /*0290*/  ULEA UR4, UR5, UR4, 0x18 ;  /* 0x0000000405047291 */ /* 0x002fe2000f8ec0ff */
[----:B--2---:R-:W-:-:S08]  /*02a0*/  IMAD.WIDE.U32 R2, R9, 0x4, R2 ;  /* 0x0000000409027825 */ /* 0x004fd000078e0002 */
[----:B------:R-:W1:Y:S04]  /*02b0*/  LDS R5, [UR4] ;  /* 0x00000004ff057984 */ /* 0x000e680008000800 */
[----:B-1----:R-:W-:Y:S01]  /*02c0*/  STG.E desc[UR6][R2.64], R5 ;  /* 0x0000000502007986 */ /* 0x002fe2000c101906 */
[----:B------:R-:W-:Y:S05]  /*02d0*/  EXIT ;  /* 0x000000000000794d */ /* 0x000fea0003800000 */
.L_x_2:
[----:B------:R-:W-:-:S00]  /*02e0*/  BRA `(.L_x_2) ;  /* 0xfffffffc00fc7947 */ /* 0x000fc0000383ffff */
[----:B------:R-:W-:-:S00]  /*02f0*/  NOP ;  /* 0x0000000000007918 */ /* 0x000fc00000000000 */
        /* <DEDUP_REMOVED lines=8> */
.L_x_4:


//--------------------- .text._Z11fillvectorsPfS_i --------------------------
	.section	.text._Z11fillvectorsPfS_i,"ax",@progbits
	.align	128
        .global         _Z11fillvectorsPfS_i
        .type           _Z11fillvectorsPfS_i,@function
        .size           _Z11fillvectorsPfS_i,(.L_x_5 - _Z11fillvectorsPfS_i)
        .other          _Z11fillvectorsPfS_i,@"STO_CUDA_ENTRY STV_DEFAULT"
_Z11fillvectorsPfS_i:
.text._Z11fillvectorsPfS_i:
[----:B------:R-:W-:Y:S01]  /*0000*/  LDC R1, c[0x0][0x37c] ;  /* 0x0000df00ff017b82 */ /* 0x000fe20000000800 */
[----:B------:R-:W0:Y:S07]  /*0010*/  S2R R7, SR_TID.X ;  /* 0x0000000000077919 */ /* 0x000e2e0000002100 */
[----:B------:R-:W0:Y:S01]  /*0020*/  S2UR UR4, SR_CTAID.X ;  /* 0x00000000000479c3 */ /* 0x000e220000002500 */
[----:B------:R-:W1:Y:S07]  /*0030*/  LDCU UR5, c[0x0][0x390] ;  /* 0x00007200ff0577ac */ /* 0x000e6e0008000800 */
[----:B------:R-:W0:Y:S02]  /*0040*/  LDC R0, c[0x0][0x360] ;  /* 0x0000d800ff007b82 */ /* 0x000e240000000800 */
[----:B0-----:R-:W-:-:S05]  /*0050*/  IMAD R7, R0, UR4, R7 ;  /* 0x0000000400077c24 */ /* 0x001fca000f8e0207 */
[----:B-1----:R-:W-:-:S13]  /*0060*/  ISETP.GE.AND P0, PT, R7, UR5, PT ;  /* 0x0000000507007c0c */ /* 0x002fda000bf06270 */
[----:B------:R-:W-:Y:S05]  /*0070*/  @P0 EXIT ;  /* 0x000000000000094d */ /* 0x000fea0003800000 */
[----:B------:R-:W0:Y:S01]  /*0080*/  LDC.64 R2, c[0x0][0x380] ;  /* 0x0000e000ff027b82 */ /* 0x000e220000000a00 */
[----:B------:R-:W1:Y:S01]  /*0090*/  LDCU.64 UR4, c[0x0][0x358] ;  /* 0x00006b00ff0477ac */ /* 0x000e620008000a00 */
[----:B------:R-:W-:-:S04]  /*00a0*/  SHF.L.U32 R0, R7, 0x1, RZ ;  /* 0x0000000107007819 */ /* 0x000fc800000006ff */
[----:B------:R-:W-:Y:S02]  /*00b0*/  I2FP.F32.S32 R9, R0 ;  /* 0x0000000000097245 */ /* 0x000fe40000201400 */
[----:B------:R-:W2:Y:S01]  /*00c0*/  LDC.64 R4, c[0x0][0x388] ;  /* 0x0000e200ff047b82 */ /* 0x000ea20000000a00 */
[----:B0-----:R-:W-:-:S04]  /*00d0*/  IMAD.WIDE R2, R7, 0x4, R2 ;  /* 0x0000000407027825 */ /* 0x001fc800078e0202 */
[----:B--2---:R-:W-:Y:S01]  /*00e0*/  IMAD.WIDE R4, R7, 0x4, R4 ;  /* 0x0000000407047825 */ /* 0x004fe200078e0204 */
[----:B------:R-:W-:-:S05]  /*00f0*/  I2FP.F32.S32 R7, R7 ;  /* 0x0000000700077245 */ /* 0x000fca0000201400 */
[----:B-1----:R-:W-:Y:S04]  /*0100*/  STG.E desc[UR4][R2.64], R7 ;  /* 0x0000000702007986 */ /* 0x002fe8000c101904 */
[----:B------:R-:W-:Y:S01]  /*0110*/  STG.E desc[UR4][R4.64], R9 ;  /* 0x0000000904007986 */ /* 0x000fe2000c101904 */
[----:B------:R-:W-:Y:S05]  /*0120*/  EXIT ;  /* 0x000000000000794d */ /* 0x000fea0003800000 */
.L_x_3:
        /* <DEDUP_REMOVED lines=13> */
.L_x_5:


//--------------------- .nv.shared._Z10dotproductPfS_S_i --------------------------
	.section	.nv.shared._Z10dotproductPfS_S_i,"aw",@nobits
	.sectionflags	@""
	.align	4
.nv.shared._Z10dotproductPfS_S_i:
	.zero		5120


//--------------------- .nv.shared.reserved.0     --------------------------
	.section	.nv.shared.reserved.0,"aw",@nobits
	.weak		__nv_reservedSMEM_offset_0_alias
	.size		__nv_reservedSMEM_offset_0_alias, 0, 64
	.other		__nv_reservedSMEM_offset_0_alias,@"STO_CUDA_RESERVED_SHARED STV_DEFAULT"
__nv_reservedSMEM_offset_0_alias:
	.zero		0
	.zero		64


//--------------------- .nv.constant0._Z10dotproductPfS_S_i --------------------------
	.section	.nv.constant0._Z10dotproductPfS_S_i,"a",@progbits
	.sectionflags	@""
	.align	4
.nv.constant0._Z10dotproductPfS_S_i:
	.zero		924


//--------------------- .nv.constant0._Z11fillvectorsPfS_i --------------------------
	.section	.nv.constant0._Z11fillvectorsPfS_i,"a",@progbits
	.sectionflags	@""
	.align	4
.nv.constant0._Z11fillvectorsPfS_i:
	.zero		916


//--------------------- SYMBOLS --------------------------

	.type		.nv.reservedSmem.offset0,@object
	.size		.nv.reservedSmem.offset0,0x4
	.type		.nv.reservedSmem.cap,@object
	.size		.nv.reservedSmem.cap,0x4
